	.headerflags	@"EF_CUDA_TEXMODE_UNIFIED EF_CUDA_64BIT_ADDRESS EF_CUDA_ACCELERATORS EF_CUDA_SM90 EF_CUDA_VIRTUAL_SM(EF_CUDA_SM90)"
	.elftype	@"ET_EXEC"


//--------------------- .nv.info                  --------------------------
	.section	.nv.info,"",@"SHT_CUDA_INFO"
	.align	4


	//----- nvinfo : EIATTR_REGCOUNT
	.align		4
        /*0000*/ 	.byte	0x04, 0x2f
        /*0002*/ 	.short	(.L_1 - .L_0)
	.align		4
.L_0:
        /*0004*/ 	.word	index@(triton_poi_fused__unsafe_index_constant_pad_nd_0)
        /*0008*/ 	.word	0x00000010


	//----- nvinfo : EIATTR_MIN_STACK_SIZE
	.align		4
.L_1:
        /*000c*/ 	.byte	0x04, 0x12
        /*000e*/ 	.short	(.L_3 - .L_2)
	.align		4
.L_2:
        /*0010*/ 	.word	index@(triton_poi_fused__unsafe_index_constant_pad_nd_0)
        /*0014*/ 	.word	0x00000000


	//----- nvinfo : EIATTR_FRAME_SIZE
	.align		4
.L_3:
        /*0018*/ 	.byte	0x04, 0x11
        /*001a*/ 	.short	(.L_5 - .L_4)
	.align		4
.L_4:
        /*001c*/ 	.word	index@(triton_poi_fused__unsafe_index_constant_pad_nd_0)
        /*0020*/ 	.word	0x00000000


	//----- nvinfo : EIATTR_MIN_STACK_SIZE
	.align		4
.L_5:
        /*0024*/ 	.byte	0x04, 0x12
        /*0026*/ 	.short	(.L_7 - .L_6)
	.align		4
.L_6:
        /*0028*/ 	.word	index@(triton_poi_fused__unsafe_index_constant_pad_nd_0)
        /*002c*/ 	.word	0x00000000
.L_7:


//--------------------- .nv.info.triton_poi_fused__unsafe_index_constant_pad_nd_0 --------------------------
	.section	.nv.info.triton_poi_fused__unsafe_index_constant_pad_nd_0,"",@"SHT_CUDA_INFO"
	.sectionflags	@""
	.align	4


	//----- nvinfo : EIATTR_CUDA_API_VERSION
	.align		4
        /*0000*/ 	.byte	0x04, 0x37
        /*0002*/ 	.short	(.L_9 - .L_8)
.L_8:
        /*0004*/ 	.word	0x0000007c


	//----- nvinfo : EIATTR_KPARAM_INFO
	.align		4
.L_9:
        /*0008*/ 	.byte	0x04, 0x17
        /*000a*/ 	.short	(.L_11 - .L_10)
.L_10:
        /*000c*/ 	.word	0x00000000
        /*0010*/ 	.short	0x0002
        /*0012*/ 	.short	0x0010
        /*0014*/ 	.byte	0x00, 0xf0, 0x11, 0x00


	//----- nvinfo : EIATTR_KPARAM_INFO
	.align		4
.L_11:
        /*0018*/ 	.byte	0x04, 0x17
        /*001a*/ 	.short	(.L_13 - .L_12)
.L_12:
        /*001c*/ 	.word	0x00000000
        /*0020*/ 	.short	0x0001
        /*0022*/ 	.short	0x0008
        /*0024*/ 	.byte	0x00, 0xf4, 0x21, 0x00


	//----- nvinfo : EIATTR_KPARAM_INFO
	.align		4
.L_13:
        /*0028*/ 	.byte	0x04, 0x17
        /*002a*/ 	.short	(.L_15 - .L_14)
.L_14:
        /*002c*/ 	.word	0x00000000
        /*0030*/ 	.short	0x0000
        /*0032*/ 	.short	0x0000
        /*0034*/ 	.byte	0x00, 0xf4, 0x21, 0x00


	//----- nvinfo : EIATTR_SPARSE_MMA_MASK
	.align		4
.L_15:
        /*0038*/ 	.byte	0x03, 0x50
        /*003a*/ 	.short	0x0000


	//----- nvinfo : EIATTR_MAXREG_COUNT
	.align		4
        /*003c*/ 	.byte	0x03, 0x1b
        /*003e*/ 	.short	0x00ff


	//----- nvinfo : EIATTR_EXIT_INSTR_OFFSETS
	.align		4
        /*0040*/ 	.byte	0x04, 0x1c
        /*0042*/ 	.short	(.L_17 - .L_16)


	//   ....[0]....
.L_16:
        /*0044*/ 	.word	0x00000320


	//   ....[1]....
        /*0048*/ 	.word	0x00000340


	//----- nvinfo : EIATTR_REQNTID
	.align		4
.L_17:
        /*004c*/ 	.byte	0x04, 0x10
        /*004e*/ 	.short	(.L_19 - .L_18)
.L_18:
        /*0050*/ 	.word	0x00000080
        /*0054*/ 	.word	0x00000001
        /*0058*/ 	.word	0x00000001


	//----- nvinfo : EIATTR_CRS_STACK_SIZE
	.align		4
.L_19:
        /*005c*/ 	.byte	0x04, 0x1e
        /*005e*/ 	.short	(.L_21 - .L_20)
.L_20:
        /*0060*/ 	.word	0x00000000


	//----- nvinfo : EIATTR_CBANK_PARAM_SIZE
	.align		4
.L_21:
        /*0064*/ 	.byte	0x03, 0x19
        /*0066*/ 	.short	0x0014


	//----- nvinfo : EIATTR_PARAM_CBANK
	.align		4
        /*0068*/ 	.byte	0x04, 0x0a
        /*006a*/ 	.short	(.L_23 - .L_22)
	.align		4
.L_22:
        /*006c*/ 	.word	index@(.nv.constant0.triton_poi_fused__unsafe_index_constant_pad_nd_0)
        /*0070*/ 	.short	0x0210
        /*0072*/ 	.short	0x0014


	//----- nvinfo : EIATTR_SW_WAR
	.align		4
.L_23:
        /*0074*/ 	.byte	0x04, 0x36
        /*0076*/ 	.short	(.L_25 - .L_24)
.L_24:
        /*0078*/ 	.word	0x00000008
.L_25:


//--------------------- .nv.callgraph             --------------------------
	.section	.nv.callgraph,"",@"SHT_CUDA_CALLGRAPH"
	.align	4
	.sectionentsize	8
	.align		4
        /*0000*/ 	.word	0x00000000
	.align		4
        /*0004*/ 	.word	0xffffffff
	.align		4
        /*0008*/ 	.word	0x00000000
	.align		4
        /*000c*/ 	.word	0xfffffffe
	.align		4
        /*0010*/ 	.word	0x00000000
	.align		4
        /*0014*/ 	.word	0xfffffffd
	.align		4
        /*0018*/ 	.word	0x00000000
	.align		4
        /*001c*/ 	.word	0xfffffffc


//--------------------- .text.triton_poi_fused__unsafe_index_constant_pad_nd_0 --------------------------
	.section	.text.triton_poi_fused__unsafe_index_constant_pad_nd_0,"ax",@progbits
	.align	128
        .global         triton_poi_fused__unsafe_index_constant_pad_nd_0
        .type           triton_poi_fused__unsafe_index_constant_pad_nd_0,@function
        .size           triton_poi_fused__unsafe_index_constant_pad_nd_0,(.L_x_3 - triton_poi_fused__unsafe_index_constant_pad_nd_0)
        .other          triton_poi_fused__unsafe_index_constant_pad_nd_0,@"STO_CUDA_ENTRY STV_DEFAULT"
triton_poi_fused__unsafe_index_constant_pad_nd_0:
.text.triton_poi_fused__unsafe_index_constant_pad_nd_0:
[----:B------:R-:W0:Y:S02]  /*0000*/  LDC R1, c[0x0][0x28] ;  /* 0x00000a00ff017b82 */ /* 0x000e240000000800 */
[----:B------:R-:W1:Y:S01]  /*0010*/  S2R R2, SR_TID.X ;  /* 0x0000000000027919 */ /* 0x000e620000002100 */
[----:B------:R-:W-:Y:S01]  /*0020*/  ULDC.64 UR4, c[0x0][0x208] ;  /* 0x0000820000047ab9 */ /* 0x000fe20000000a00 */
[----:B------:R-:W-:Y:S01]  /*0030*/  BSSY B0, `(.L_x_0) ;  /* 0x000002d000007945 */ /* 0x000fe20003800000 */
[----:B------:R-:W2:Y:S01]  /*0040*/  S2R R3, SR_CTAID.X ;  /* 0x0000000000037919 */ /* 0x000ea20000002500 */
[----:B-1----:R-:W-:-:S05]  /*0050*/  LOP3.LUT R2, R2, 0x7f, RZ, 0xc0, !PT ;  /* 0x0000007f02027812 */ /* 0x002fca00078ec0ff */
[----:B--2---:R-:W-:Y:S02]  /*0060*/  IMAD R3, R3, 0x80, R2 ;  /* 0x0000008003037824 */ /* 0x004fe400078e0202 */
[----:B------:R-:W-:-:S03]  /*0070*/  IMAD.MOV.U32 R2, RZ, RZ, RZ ;  /* 0x000000ffff027224 */ /* 0x000fc600078e00ff */
[C---:B------:R-:W-:Y:S01]  /*0080*/  ISETP.GE.AND P1, PT, R3.reuse, 0x3840, PT ;  /* 0x000038400300780c */ /* 0x040fe20003f26270 */
[----:B------:R-:W-:-:S05]  /*0090*/  IMAD.HI R4, R3, -0x77777777, R2 ;  /* 0x8888888903047827 */ /* 0x000fca00078e0202 */
[----:B------:R-:W-:-:S04]  /*00a0*/  SHF.R.U32.HI R5, RZ, 0x1f, R4 ;  /* 0x0000001fff057819 */ /* 0x000fc80000011604 */
[----:B------:R-:W-:Y:S01]  /*00b0*/  LEA.HI.SX32 R5, R4, R5, 0x1c ;  /* 0x0000000504057211 */ /* 0x000fe200078fe2ff */
[----:B------:R-:W-:-:S04]  /*00c0*/  IMAD.MOV.U32 R4, RZ, RZ, RZ ;  /* 0x000000ffff047224 */ /* 0x000fc800078e00ff */
[----:B------:R-:W-:-:S04]  /*00d0*/  IMAD.HI R0, R5, -0x77777777, R4 ;  /* 0x8888888905007827 */ /* 0x000fc800078e0204 */
[----:B------:R-:W-:Y:S01]  /*00e0*/  IMAD R2, R5, -0x1e, R3 ;  /* 0xffffffe205027824 */ /* 0x000fe200078e0203 */
[----:B------:R-:W-:-:S03]  /*00f0*/  SHF.R.U32.HI R7, RZ, 0x1f, R0 ;  /* 0x0000001fff077819 */ /* 0x000fc60000011600 */
[----:B------:R-:W-:Y:S01]  /*0100*/  VIADD R11, R2, 0xfffffff5 ;  /* 0xfffffff5020b7836 */ /* 0x000fe20000000000 */
[----:B------:R-:W-:-:S04]  /*0110*/  LEA.HI.SX32 R7, R0, R7, 0x1c ;  /* 0x0000000700077211 */ /* 0x000fc800078fe2ff */
[----:B------:R-:W-:Y:S01]  /*0120*/  I2FP.F32.S32 R2, R11 ;  /* 0x0000000b00027245 */ /* 0x000fe20000201400 */
[----:B------:R-:W-:Y:S02]  /*0130*/  IMAD R7, R7, -0x1e, R5 ;  /* 0xffffffe207077824 */ /* 0x000fe400078e0205 */
[----:B------:R-:W1:Y:S02]  /*0140*/  LDC.64 R4, c[0x0][0x218] ;  /* 0x00008600ff047b82 */ /* 0x000e640000000a00 */
[----:B------:R-:W-:Y:S02]  /*0150*/  VIADD R0, R7, 0xfffffff5 ;  /* 0xfffffff507007836 */ /* 0x000fe40000000000 */
[----:B------:R-:W-:-:S03]  /*0160*/  FMUL R10, R2, 0.5 ;  /* 0x3f000000020a7820 */ /* 0x000fc60000400000 */
[----:B------:R-:W-:Y:S01]  /*0170*/  I2FP.F32.S32 R2, R0 ;  /* 0x0000000000027245 */ /* 0x000fe20000201400 */
[----:B------:R-:W2:Y:S02]  /*0180*/  LDC.64 R6, c[0x0][0x210] ;  /* 0x00008400ff067b82 */ /* 0x000ea40000000a00 */
[----:B------:R-:W3:Y:S01]  /*0190*/  F2I.TRUNC.NTZ R10, R10 ;  /* 0x0000000a000a7305 */ /* 0x000ee2000020f100 */
[----:B------:R-:W-:Y:S01]  /*01a0*/  LOP3.LUT R0, R0, R11, RZ, 0xfc, !PT ;  /* 0x0000000b00007212 */ /* 0x000fe200078efcff */
[----:B------:R-:W-:Y:S01]  /*01b0*/  FMUL R8, R2, 0.5 ;  /* 0x3f00000002087820 */ /* 0x000fe20000400000 */
[----:B------:R-:W-:Y:S02]  /*01c0*/  HFMA2.MMA R2, -RZ, RZ, 0, 0 ;  /* 0x00000000ff027435 */ /* 0x000fe400000001ff */
[----:B------:R-:W-:Y:S01]  /*01d0*/  ISETP.GE.U32.AND P0, PT, R0, 0x8, PT ;  /* 0x000000080000780c */ /* 0x000fe20003f06070 */
[----:B------:R-:W-:Y:S02]  /*01e0*/  IMAD.MOV.U32 R0, RZ, RZ, RZ ;  /* 0x000000ffff007224 */ /* 0x000fe400078e00ff */
[----:B------:R-:W4:Y:S01]  /*01f0*/  F2I.TRUNC.NTZ R8, R8 ;  /* 0x0000000800087305 */ /* 0x000f22000020f100 */
[----:B------:R-:W-:-:S04]  /*0200*/  ISETP.LT.AND P0, PT, R3, 0x3840, !P0 ;  /* 0x000038400300780c */ /* 0x000fc80004701270 */
[----:B------:R-:W-:Y:S01]  /*0210*/  IMAD.HI R2, R3, -0x6e5d4c3b, R2 ;  /* 0x91a2b3c503027827 */ /* 0x000fe200078e0202 */
[----:B---3--:R-:W-:-:S03]  /*0220*/  SHF.R.U32.HI R12, RZ, 0x1d, R10 ;  /* 0x0000001dff0c7819 */ /* 0x008fc6000001160a */
[----:B-1----:R-:W-:Y:S01]  /*0230*/  IMAD.WIDE R4, R3, 0x4, R4 ;  /* 0x0000000403047825 */ /* 0x002fe200078e0204 */
[----:B------:R-:W-:Y:S02]  /*0240*/  SHF.R.U32.HI R9, RZ, 0x1f, R2 ;  /* 0x0000001fff097819 */ /* 0x000fe40000011602 */
[----:B------:R-:W-:Y:S02]  /*0250*/  LOP3.LUT R12, R12, 0x4, RZ, 0xc0, !PT ;  /* 0x000000040c0c7812 */ /* 0x000fe400078ec0ff */
[----:B------:R-:W-:Y:S02]  /*0260*/  LEA.HI.SX32 R9, R2, R9, 0x17 ;  /* 0x0000000902097211 */ /* 0x000fe400078fbaff */
[----:B----4-:R-:W-:-:S03]  /*0270*/  SHF.R.U32.HI R2, RZ, 0x1d, R8 ;  /* 0x0000001dff027819 */ /* 0x010fc60000011608 */
[----:B------:R-:W-:Y:S01]  /*0280*/  IMAD R13, R9, 0x10, R10 ;  /* 0x00000010090d7824 */ /* 0x000fe200078e020a */
[----:B------:R-:W-:-:S03]  /*0290*/  LOP3.LUT R9, R2, 0x4, RZ, 0xc0, !PT ;  /* 0x0000000402097812 */ /* 0x000fc600078ec0ff */
[----:B------:R-:W-:Y:S02]  /*02a0*/  IMAD.IADD R12, R12, 0x1, R13 ;  /* 0x000000010c0c7824 */ /* 0x000fe400078e020d */
[----:B------:R-:W-:-:S05]  /*02b0*/  IMAD.IADD R9, R8, 0x1, R9 ;  /* 0x0000000108097824 */ /* 0x000fca00078e0209 */
[----:B------:R-:W-:-:S05]  /*02c0*/  LEA R9, R9, R12, 0x2 ;  /* 0x0000000c09097211 */ /* 0x000fca00078e10ff */
[----:B--2---:R-:W-:Y:S01]  /*02d0*/  IMAD.WIDE R6, R9, 0x4, R6 ;  /* 0x0000000409067825 */ /* 0x004fe200078e0206 */
[----:B------:R-:W-:Y:S06]  /*02e0*/  @!P0 BRA `(.L_x_1) ;  /* 0x0000000000048947 */ /* 0x000fec0003800000 */
[----:B------:R1:W5:Y:S02]  /*02f0*/  LDG.E.EL R0, desc[UR4][R6.64] ;  /* 0x0000000406007981 */ /* 0x000364000c2e1900 */
.L_x_1:
[----:B------:R-:W-:Y:S05]  /*0300*/  BSYNC B0 ;  /* 0x0000000000007941 */ /* 0x000fea0003800000 */
.L_x_0:
[----:B-----5:R-:W-:Y:S01]  /*0310*/  SEL R3, R0, RZ, P0 ;  /* 0x000000ff00037207 */ /* 0x020fe20000000000 */
[----:B------:R-:W-:Y:S06]  /*0320*/  @P1 EXIT ;  /* 0x000000000000194d */ /* 0x000fec0003800000 */
[----:B------:R-:W-:Y:S01]  /*0330*/  STG.E desc[UR4][R4.64], R3 ;  /* 0x0000000304007986 */ /* 0x000fe2000c101904 */
[----:B------:R-:W-:Y:S05]  /*0340*/  EXIT ;  /* 0x000000000000794d */ /* 0x000fea0003800000 */
.L_x_2:
[----:B------:R-:W-:-:S00]  /*0350*/  BRA `(.L_x_2) ;  /* 0xfffffffc00fc7947 */ /* 0x000fc0000383ffff */
[----:B------:R-:W-:-:S00]  /*0360*/  NOP ;  /* 0x0000000000007918 */ /* 0x000fc00000000000 */
        /* <DEDUP_REMOVED lines=9> */
.L_x_3:


//--------------------- .nv.constant0.triton_poi_fused__unsafe_index_constant_pad_nd_0 --------------------------
	.section	.nv.constant0.triton_poi_fused__unsafe_index_constant_pad_nd_0,"a",@progbits
	.sectionflags	@""
	.align	4
.nv.constant0.triton_poi_fused__unsafe_index_constant_pad_nd_0:
	.zero		548
